//
// Generated by NVIDIA NVVM Compiler
//
// Compiler Build ID: CL-36424714
// Cuda compilation tools, release 13.0, V13.0.88
// Based on NVVM 20.0.0
//

.version 9.0
.target sm_100
.address_size 64

	// .globl	_Z5setupPi
.extern .func  (.param .b32 func_retval0) vprintf
(
	.param .b64 vprintf_param_0,
	.param .b64 vprintf_param_1
)
;
.global .align 1 .b8 $str[34] = {84, 104, 114, 101, 97, 100, 32, 37, 100, 32, 114, 101, 97, 100, 32, 37, 100, 32, 119, 105, 116, 104, 32, 118, 97, 108, 117, 101, 32, 37, 100, 32, 10};

.visible .entry _Z5setupPi(
	.param .u64 .ptr .align 1 _Z5setupPi_param_0
)
{
	.reg .pred 	%p<2>;
	.reg .b32 	%r<4>;
	.reg .b64 	%rd<5>;

	ld.param.u64 	%rd2, [_Z5setupPi_param_0];
	cvta.to.global.u64 	%rd1, %rd2;
	mov.u32 	%r1, %ctaid.x;
	mul.wide.u32 	%rd3, %r1, 4;
	add.s64 	%rd4, %rd1, %rd3;
	mov.b32 	%r2, 0;
	st.global.u32 	[%rd4], %r2;
	setp.ne.s32 	%p1, %r1, 1;
	@%p1 bra 	$L__BB0_2;
	mov.b32 	%r3, 1;
	st.global.u32 	[%rd1+4], %r3;
$L__BB0_2:
	bar.sync 	0;
	ret;

}
	// .globl	_Z3minPiS_
.visible .entry _Z3minPiS_(
	.param .u64 .ptr .align 1 _Z3minPiS__param_0,
	.param .u64 .ptr .align 1 _Z3minPiS__param_1
)
{
	.local .align 8 .b8 	__local_depot1[16];
	.reg .b64 	%SP;
	.reg .b64 	%SPL;
	.reg .b32 	%r<6>;
	.reg .b64 	%rd<12>;

	mov.u64 	%SPL, __local_depot1;
	cvta.local.u64 	%SP, %SPL;
	ld.param.u64 	%rd1, [_Z3minPiS__param_0];
	ld.param.u64 	%rd2, [_Z3minPiS__param_1];
	cvta.to.global.u64 	%rd3, %rd1;
	cvta.to.global.u64 	%rd4, %rd2;
	add.u64 	%rd5, %SP, 0;
	add.u64 	%rd6, %SPL, 0;
	mov.u32 	%r1, %ctaid.x;
	mul.wide.u32 	%rd7, %r1, 4;
	add.s64 	%rd8, %rd4, %rd7;
	ld.global.u32 	%r2, [%rd8];
	add.s64 	%rd9, %rd3, %rd7;
	ld.global.u32 	%r3, [%rd9];
	st.local.v2.u32 	[%rd6], {%r1, %r2};
	st.local.u32 	[%rd6+8], %r3;
	mov.u64 	%rd10, $str;
	cvta.global.u64 	%rd11, %rd10;
	{ // callseq 0, 0
	.param .b64 param0;
	st.param.b64 	[param0], %rd11;
	.param .b64 param1;
	st.param.b64 	[param1], %rd5;
	.param .b32 retval0;
	call.uni (retval0), 
	vprintf, 
	(
	param0, 
	param1
	);
	ld.param.b32 	%r4, [retval0];
	} // callseq 0
	bar.sync 	0;
	ret;

}
	// .globl	_Z6finishPiS_S_
.visible .entry _Z6finishPiS_S_(
	.param .u64 .ptr .align 1 _Z6finishPiS_S__param_0,
	.param .u64 .ptr .align 1 _Z6finishPiS_S__param_1,
	.param .u64 .ptr .align 1 _Z6finishPiS_S__param_2
)
{
	.reg .pred 	%p<2>;
	.reg .b32 	%r<4>;
	.reg .b64 	%rd<11>;

	ld.param.u64 	%rd3, [_Z6finishPiS_S__param_0];
	ld.param.u64 	%rd1, [_Z6finishPiS_S__param_1];
	ld.param.u64 	%rd2, [_Z6finishPiS_S__param_2];
	cvta.to.global.u64 	%rd4, %rd3;
	mov.u32 	%r1, %ctaid.x;
	mul.wide.u32 	%rd5, %r1, 4;
	add.s64 	%rd6, %rd4, %rd5;
	ld.global.u32 	%r2, [%rd6];
	setp.ne.s32 	%p1, %r2, 1;
	@%p1 bra 	$L__BB2_2;
	cvta.to.global.u64 	%rd7, %rd1;
	cvta.to.global.u64 	%rd8, %rd2;
	add.s64 	%rd10, %rd7, %rd5;
	ld.global.u32 	%r3, [%rd10];
	st.global.u32 	[%rd8], %r3;
$L__BB2_2:
	ret;

}


// ===== COMPILED SASS (sm_100) =====

	.target	sm_100

	.elftype	@"ET_EXEC"


//--------------------- .note.nv.tkinfo           --------------------------
	.section	.note.nv.tkinfo,"",@"SHT_NOTE"
	.sectionflags	@"SHF_NOTE_NV_TKINFO"
	.tkinfo
        /*0018*/ 	.word	0x00000002
        /*0030*/ 	.string	""
        /*0030*/ 	.string	"ptxas"
        /*0030*/ 	.string	"Cuda compilation tools, release 13.0, V13.0.88"
        /*0030*/ 	.string	"Build cuda_13.0.r13.0/compiler.36424714_0"
        /*0030*/ 	.string	"-arch sm_100 -m 64 "



//--------------------- .note.nv.cuinfo           --------------------------
	.section	.note.nv.cuinfo,"",@"SHT_NOTE"
	.sectionflags	@"SHF_NOTE_NV_CUINFO"
        /*0018*/ 	.short	0x0002
        /*001a*/ 	.short	0x0064
        /*001c*/ 	.short	0x0082
	.zero		2


//--------------------- .nv.info                  --------------------------
	.section	.nv.info,"",@"SHT_CUDA_INFO"
	.align	4


	//----- nvinfo : EIATTR_REGCOUNT
	.align		4
        /*0000*/ 	.byte	0x04, 0x2f
        /*0002*/ 	.short	(.L_2 - .L_1)
	.align		4
.L_1:
        /*0004*/ 	.word	index@(_Z5setupPi)
        /*0008*/ 	.word	0x0000000a


	//----- nvinfo : EIATTR_FRAME_SIZE
	.align		4
.L_2:
        /*000c*/ 	.byte	0x04, 0x11
        /*000e*/ 	.short	(.L_4 - .L_3)
	.align		4
.L_3:
        /*0010*/ 	.word	index@(_Z5setupPi)
        /*0014*/ 	.word	0x00000000


	//----- nvinfo : EIATTR_REGCOUNT
	.align		4
.L_4:
        /*0018*/ 	.byte	0x04, 0x2f
        /*001a*/ 	.short	(.L_6 - .L_5)
	.align		4
.L_5:
        /*001c*/ 	.word	index@(_Z3minPiS_)
        /*0020*/ 	.word	0x00000018


	//----- nvinfo : EIATTR_FRAME_SIZE
	.align		4
.L_6:
        /*0024*/ 	.byte	0x04, 0x11
        /*0026*/ 	.short	(.L_8 - .L_7)
	.align		4
.L_7:
        /*0028*/ 	.word	index@(_Z3minPiS_)
        /*002c*/ 	.word	0x00000010


	//----- nvinfo : EIATTR_REGCOUNT
	.align		4
.L_8:
        /*0030*/ 	.byte	0x04, 0x2f
        /*0032*/ 	.short	(.L_10 - .L_9)
	.align		4
.L_9:
        /*0034*/ 	.word	index@(_Z6finishPiS_S_)
        /*0038*/ 	.word	0x00000008


	//----- nvinfo : EIATTR_FRAME_SIZE
	.align		4
.L_10:
        /*003c*/ 	.byte	0x04, 0x11
        /*003e*/ 	.short	(.L_12 - .L_11)
	.align		4
.L_11:
        /*0040*/ 	.word	index@(_Z6finishPiS_S_)
        /*0044*/ 	.word	0x00000000


	//----- nvinfo : EIATTR_MIN_STACK_SIZE
	.align		4
.L_12:
        /*0048*/ 	.byte	0x04, 0x12
        /*004a*/ 	.short	(.L_14 - .L_13)
	.align		4
.L_13:
        /*004c*/ 	.word	index@(_Z6finishPiS_S_)
        /*0050*/ 	.word	0x00000000


	//----- nvinfo : EIATTR_MIN_STACK_SIZE
	.align		4
.L_14:
        /*0054*/ 	.byte	0x04, 0x12
        /*0056*/ 	.short	(.L_16 - .L_15)
	.align		4
.L_15:
        /*0058*/ 	.word	index@(_Z3minPiS_)
        /*005c*/ 	.word	0x00000010


	//----- nvinfo : EIATTR_MIN_STACK_SIZE
	.align		4
.L_16:
        /*0060*/ 	.byte	0x04, 0x12
        /*0062*/ 	.short	(.L_18 - .L_17)
	.align		4
.L_17:
        /*0064*/ 	.word	index@(_Z5setupPi)
        /*0068*/ 	.word	0x00000000
.L_18:


//--------------------- .nv.compat                --------------------------
	.section	.nv.compat,"",@"SHT_CUDA_COMPAT_INFO"
	.align	4
        /*0000*/ 	.byte	0x02, 0x09, 0x00, 0x00, 0x02, 0x02, 0x01, 0x00, 0x02, 0x05, 0x05, 0x00, 0x03, 0x07, 0x01, 0x01
        /*0010*/ 	.byte	0x02, 0x03, 0x00, 0x00, 0x02, 0x06, 0x01, 0x00, 0x04, 0x0b, 0x08, 0x00, 0x09, 0x00, 0x00, 0x00
        /*0020*/ 	.byte	0x00, 0x00, 0x00, 0x00


//--------------------- .nv.info._Z6finishPiS_S_  --------------------------
	.section	.nv.info._Z6finishPiS_S_,"",@"SHT_CUDA_INFO"
	.sectionflags	@""
	.align	4


	//----- nvinfo : EIATTR_CUDA_API_VERSION
	.align		4
        /*0000*/ 	.byte	0x04, 0x37
        /*0002*/ 	.short	(.L_20 - .L_19)
.L_19:
        /*0004*/ 	.word	0x00000082


	//----- nvinfo : EIATTR_KPARAM_INFO
	.align		4
.L_20:
        /*0008*/ 	.byte	0x04, 0x17
        /*000a*/ 	.short	(.L_22 - .L_21)
.L_21:
        /*000c*/ 	.word	0x00000000
        /*0010*/ 	.short	0x0002
        /*0012*/ 	.short	0x0010
        /*0014*/ 	.byte	0x00, 0xf5, 0x21, 0x00


	//----- nvinfo : EIATTR_KPARAM_INFO
	.align		4
.L_22:
        /*0018*/ 	.byte	0x04, 0x17
        /*001a*/ 	.short	(.L_24 - .L_23)
.L_23:
        /*001c*/ 	.word	0x00000000
        /*0020*/ 	.short	0x0001
        /*0022*/ 	.short	0x0008
        /*0024*/ 	.byte	0x00, 0xf5, 0x21, 0x00


	//----- nvinfo : EIATTR_KPARAM_INFO
	.align		4
.L_24:
        /*0028*/ 	.byte	0x04, 0x17
        /*002a*/ 	.short	(.L_26 - .L_25)
.L_25:
        /*002c*/ 	.word	0x00000000
        /*0030*/ 	.short	0x0000
        /*0032*/ 	.short	0x0000
        /*0034*/ 	.byte	0x00, 0xf5, 0x21, 0x00


	//----- nvinfo : EIATTR_SPARSE_MMA_MASK
	.align		4
.L_26:
        /*0038*/ 	.byte	0x03, 0x50
        /*003a*/ 	.short	0x0000


	//----- nvinfo : EIATTR_MAXREG_COUNT
	.align		4
        /*003c*/ 	.byte	0x03, 0x1b
        /*003e*/ 	.short	0x00ff


	//----- nvinfo : EIATTR_MERCURY_ISA_VERSION
	.align		4
        /*0040*/ 	.byte	0x03, 0x5f
        /*0042*/ 	.short	0x0101


	//----- nvinfo : EIATTR_VRC_CTA_INIT_COUNT
	.align		4
        /*0044*/ 	.byte	0x02, 0x4a
	.zero		1
	.zero		1


	//----- nvinfo : EIATTR_EXIT_INSTR_OFFSETS
	.align		4
        /*0048*/ 	.byte	0x04, 0x1c
        /*004a*/ 	.short	(.L_28 - .L_27)


	//   ....[0]....
.L_27:
        /*004c*/ 	.word	0x00000070


	//   ....[1]....
        /*0050*/ 	.word	0x000000d0


	//----- nvinfo : EIATTR_CBANK_PARAM_SIZE
	.align		4
.L_28:
        /*0054*/ 	.byte	0x03, 0x19
        /*0056*/ 	.short	0x0018


	//----- nvinfo : EIATTR_PARAM_CBANK
	.align		4
        /*0058*/ 	.byte	0x04, 0x0a
        /*005a*/ 	.short	(.L_30 - .L_29)
	.align		4
.L_29:
        /*005c*/ 	.word	index@(.nv.constant0._Z6finishPiS_S_)
        /*0060*/ 	.short	0x0380
        /*0062*/ 	.short	0x0018


	//----- nvinfo : EIATTR_SW_WAR
	.align		4
.L_30:
        /*0064*/ 	.byte	0x04, 0x36
        /*0066*/ 	.short	(.L_32 - .L_31)
.L_31:
        /*0068*/ 	.word	0x00000008
.L_32:


//--------------------- .nv.info._Z3minPiS_       --------------------------
	.section	.nv.info._Z3minPiS_,"",@"SHT_CUDA_INFO"
	.sectionflags	@""
	.align	4


	//----- nvinfo : EIATTR_CUDA_API_VERSION
	.align		4
        /*0000*/ 	.byte	0x04, 0x37
        /*0002*/ 	.short	(.L_34 - .L_33)
.L_33:
        /*0004*/ 	.word	0x00000082


	//----- nvinfo : EIATTR_KPARAM_INFO
	.align		4
.L_34:
        /*0008*/ 	.byte	0x04, 0x17
        /*000a*/ 	.short	(.L_36 - .L_35)
.L_35:
        /*000c*/ 	.word	0x00000000
        /*0010*/ 	.short	0x0001
        /*0012*/ 	.short	0x0008
        /*0014*/ 	.byte	0x00, 0xf5, 0x21, 0x00


	//----- nvinfo : EIATTR_KPARAM_INFO
	.align		4
.L_36:
        /*0018*/ 	.byte	0x04, 0x17
        /*001a*/ 	.short	(.L_38 - .L_37)
.L_37:
        /*001c*/ 	.word	0x00000000
        /*0020*/ 	.short	0x0000
        /*0022*/ 	.short	0x0000
        /*0024*/ 	.byte	0x00, 0xf5, 0x21, 0x00


	//----- nvinfo : EIATTR_SPARSE_MMA_MASK
	.align		4
.L_38:
        /*0028*/ 	.byte	0x03, 0x50
        /*002a*/ 	.short	0x0000


	//----- nvinfo : EIATTR_MAXREG_COUNT
	.align		4
        /*002c*/ 	.byte	0x03, 0x1b
        /*002e*/ 	.short	0x00ff


	//----- nvinfo : EIATTR_NUM_BARRIERS
	.align		4
        /*0030*/ 	.byte	0x02, 0x4c
        /*0032*/ 	.byte	0x01
	.zero		1


	//----- nvinfo : EIATTR_EXTERNS
	.align		4
        /*0034*/ 	.byte	0x04, 0x0f
        /*0036*/ 	.short	(.L_40 - .L_39)


	//   ....[0]....
	.align		4
.L_39:
        /*0038*/ 	.word	index@(vprintf)


	//----- nvinfo : EIATTR_MERCURY_ISA_VERSION
	.align		4
.L_40:
        /*003c*/ 	.byte	0x03, 0x5f
        /*003e*/ 	.short	0x0101


	//----- nvinfo : EIATTR_VRC_CTA_INIT_COUNT
	.align		4
        /*0040*/ 	.byte	0x02, 0x4a
	.zero		1
	.zero		1


	//----- nvinfo : EIATTR_SYSCALL_OFFSETS
	.align		4
        /*0044*/ 	.byte	0x04, 0x46
        /*0046*/ 	.short	(.L_42 - .L_41)


	//   ....[0]....
.L_41:
        /*0048*/ 	.word	0x00000160


	//----- nvinfo : EIATTR_EXIT_INSTR_OFFSETS
	.align		4
.L_42:
        /*004c*/ 	.byte	0x04, 0x1c
        /*004e*/ 	.short	(.L_44 - .L_43)


	//   ....[0]....
.L_43:
        /*0050*/ 	.word	0x00000190


	//----- nvinfo : EIATTR_CBANK_PARAM_SIZE
	.align		4
.L_44:
        /*0054*/ 	.byte	0x03, 0x19
        /*0056*/ 	.short	0x0010


	//----- nvinfo : EIATTR_PARAM_CBANK
	.align		4
        /*0058*/ 	.byte	0x04, 0x0a
        /*005a*/ 	.short	(.L_46 - .L_45)
	.align		4
.L_45:
        /*005c*/ 	.word	index@(.nv.constant0._Z3minPiS_)
        /*0060*/ 	.short	0x0380
        /*0062*/ 	.short	0x0010


	//----- nvinfo : EIATTR_SW_WAR
	.align		4
.L_46:
        /*0064*/ 	.byte	0x04, 0x36
        /*0066*/ 	.short	(.L_48 - .L_47)
.L_47:
        /*0068*/ 	.word	0x00000008
.L_48:


//--------------------- .nv.info._Z5setupPi       --------------------------
	.section	.nv.info._Z5setupPi,"",@"SHT_CUDA_INFO"
	.sectionflags	@""
	.align	4


	//----- nvinfo : EIATTR_CUDA_API_VERSION
	.align		4
        /*0000*/ 	.byte	0x04, 0x37
        /*0002*/ 	.short	(.L_50 - .L_49)
.L_49:
        /*0004*/ 	.word	0x00000082


	//----- nvinfo : EIATTR_KPARAM_INFO
	.align		4
.L_50:
        /*0008*/ 	.byte	0x04, 0x17
        /*000a*/ 	.short	(.L_52 - .L_51)
.L_51:
        /*000c*/ 	.word	0x00000000
        /*0010*/ 	.short	0x0000
        /*0012*/ 	.short	0x0000
        /*0014*/ 	.byte	0x00, 0xf5, 0x21, 0x00


	//----- nvinfo : EIATTR_SPARSE_MMA_MASK
	.align		4
.L_52:
        /*0018*/ 	.byte	0x03, 0x50
        /*001a*/ 	.short	0x0000


	//----- nvinfo : EIATTR_MAXREG_COUNT
	.align		4
        /*001c*/ 	.byte	0x03, 0x1b
        /*001e*/ 	.short	0x00ff


	//----- nvinfo : EIATTR_NUM_BARRIERS
	.align		4
        /*0020*/ 	.byte	0x02, 0x4c
        /*0022*/ 	.byte	0x01
	.zero		1


	//----- nvinfo : EIATTR_MERCURY_ISA_VERSION
	.align		4
        /*0024*/ 	.byte	0x03, 0x5f
        /*0026*/ 	.short	0x0101


	//----- nvinfo : EIATTR_VRC_CTA_INIT_COUNT
	.align		4
        /*0028*/ 	.byte	0x02, 0x4a
	.zero		1
	.zero		1


	//----- nvinfo : EIATTR_EXIT_INSTR_OFFSETS
	.align		4
        /*002c*/ 	.byte	0x04, 0x1c
        /*002e*/ 	.short	(.L_54 - .L_53)


	//   ....[0]....
.L_53:
        /*0030*/ 	.word	0x000000b0


	//----- nvinfo : EIATTR_CBANK_PARAM_SIZE
	.align		4
.L_54:
        /*0034*/ 	.byte	0x03, 0x19
        /*0036*/ 	.short	0x0008


	//----- nvinfo : EIATTR_PARAM_CBANK
	.align		4
        /*0038*/ 	.byte	0x04, 0x0a
        /*003a*/ 	.short	(.L_56 - .L_55)
	.align		4
.L_55:
        /*003c*/ 	.word	index@(.nv.constant0._Z5setupPi)
        /*0040*/ 	.short	0x0380
        /*0042*/ 	.short	0x0008


	//----- nvinfo : EIATTR_SW_WAR
	.align		4
.L_56:
        /*0044*/ 	.byte	0x04, 0x36
        /*0046*/ 	.short	(.L_58 - .L_57)
.L_57:
        /*0048*/ 	.word	0x00000008
.L_58:


//--------------------- .nv.callgraph             --------------------------
	.section	.nv.callgraph,"",@"SHT_CUDA_CALLGRAPH"
	.align	4
	.sectionentsize	8
	.align		4
        /*0000*/ 	.word	0x00000000
	.align		4
        /*0004*/ 	.word	0xffffffff
	.align		4
        /*0008*/ 	.word	index@(_Z3minPiS_)
	.align		4
        /*000c*/ 	.word	index@(vprintf)
	.align		4
        /*0010*/ 	.word	0x00000000
	.align		4
        /*0014*/ 	.word	0xfffffffe
	.align		4
        /*0018*/ 	.word	0x00000000
	.align		4
        /*001c*/ 	.word	0xfffffffd
	.align		4
        /*0020*/ 	.word	0x00000000
	.align		4
        /*0024*/ 	.word	0xfffffffc


//--------------------- .nv.constant4             --------------------------
	.section	.nv.constant4,"a",@progbits
	.align	8
	.align		8
.nv.constant4:
        /*0000*/ 	.dword	$str
	.align		8
        /*0008*/ 	.dword	vprintf


//--------------------- .text._Z6finishPiS_S_     --------------------------
	.section	.text._Z6finishPiS_S_,"ax",@progbits
	.align	128
        .global         _Z6finishPiS_S_
        .type           _Z6finishPiS_S_,@function
        .size           _Z6finishPiS_S_,(.L_x_4 - _Z6finishPiS_S_)
        .other          _Z6finishPiS_S_,@"STO_CUDA_ENTRY STV_DEFAULT"
_Z6finishPiS_S_:
.text._Z6finishPiS_S_:
[----:B------:R-:W-:Y:S01]  /*0000*/  LDC R1, c[0x0][0x37c] ;  /* 0x0000df00ff017b82 */ /* 0x000fe20000000800 */
[----:B------:R-:W0:Y:S07]  /*0010*/  S2R R5, SR_CTAID.X ;  /* 0x0000000000057919 */ /* 0x000e2e0000002500 */
[----:B------:R-:W0:Y:S01]  /*0020*/  LDC.64 R2, c[0x0][0x380] ;  /* 0x0000e000ff027b82 */ /* 0x000e220000000a00 */
[----:B------:R-:W1:Y:S01]  /*0030*/  LDCU.64 UR4, c[0x0][0x358] ;  /* 0x00006b00ff0477ac */ /* 0x000e620008000a00 */
[----:B0-----:R-:W-:-:S06]  /*0040*/  IMAD.WIDE.U32 R2, R5, 0x4, R2 ;  /* 0x0000000405027825 */ /* 0x001fcc00078e0002 */
[----:B-1----:R-:W2:Y:S02]  /*0050*/  LDG.E R2, desc[UR4][R2.64] ;  /* 0x0000000402027981 */ /* 0x002ea4000c1e1900 */
[----:B--2---:R-:W-:-:S13]  /*0060*/  ISETP.NE.AND P0, PT, R2, 0x1, PT ;  /* 0x000000010200780c */ /* 0x004fda0003f05270 */
[----:B------:R-:W-:Y:S05]  /*0070*/  @P0 EXIT ;  /* 0x000000000000094d */ /* 0x000fea0003800000 */
[----:B------:R-:W0:Y:S02]  /*0080*/  LDC.64 R2, c[0x0][0x388] ;  /* 0x0000e200ff027b82 */ /* 0x000e240000000a00 */
[----:B0-----:R-:W-:-:S06]  /*0090*/  IMAD.WIDE.U32 R2, R5, 0x4, R2 ;  /* 0x0000000405027825 */ /* 0x001fcc00078e0002 */
[----:B------:R-:W2:Y:S01]  /*00a0*/  LDG.E R3, desc[UR4][R2.64] ;  /* 0x0000000402037981 */ /* 0x000ea2000c1e1900 */
[----:B------:R-:W2:Y:S03]  /*00b0*/  LDC.64 R4, c[0x0][0x390] ;  /* 0x0000e400ff047b82 */ /* 0x000ea60000000a00 */
[----:B--2---:R-:W-:Y:S01]  /*00c0*/  STG.E desc[UR4][R4.64], R3 ;  /* 0x0000000304007986 */ /* 0x004fe2000c101904 */
[----:B------:R-:W-:Y:S05]  /*00d0*/  EXIT ;  /* 0x000000000000794d */ /* 0x000fea0003800000 */
.L_x_0:
[----:B------:R-:W-:-:S00]  /*00e0*/  BRA `(.L_x_0) ;  /* 0xfffffffc00fc7947 */ /* 0x000fc0000383ffff */
[----:B------:R-:W-:-:S00]  /*00f0*/  NOP ;  /* 0x0000000000007918 */ /* 0x000fc00000000000 */
        /* <DEDUP_REMOVED lines=8> */
.L_x_4:


//--------------------- .text._Z3minPiS_          --------------------------
	.section	.text._Z3minPiS_,"ax",@progbits
	.align	128
        .global         _Z3minPiS_
        .type           _Z3minPiS_,@function
        .size           _Z3minPiS_,(.L_x_5 - _Z3minPiS_)
        .other          _Z3minPiS_,@"STO_CUDA_ENTRY STV_DEFAULT"
_Z3minPiS_:
.text._Z3minPiS_:
[----:B------:R-:W0:Y:S01]  /*0000*/  LDC R1, c[0x0][0x37c] ;  /* 0x0000df00ff017b82 */ /* 0x000e220000000800 */
[----:B------:R-:W1:Y:S07]  /*0010*/  S2R R12, SR_CTAID.X ;  /* 0x00000000000c7919 */ /* 0x000e6e0000002500 */
[----:B------:R-:W1:Y:S01]  /*0020*/  LDC.64 R8, c[0x0][0x380] ;  /* 0x0000e000ff087b82 */ /* 0x000e620000000a00 */
[----:B------:R-:W2:Y:S01]  /*0030*/  LDCU.64 UR4, c[0x0][0x358] ;  /* 0x00006b00ff0477ac */ /* 0x000ea20008000a00 */
[----:B0-----:R-:W-:Y:S01]  /*0040*/  VIADD R1, R1, 0xfffffff0 ;  /* 0xfffffff001017836 */ /* 0x001fe20000000000 */
[----:B------:R-:W0:Y:S05]  /*0050*/  LDCU.64 UR6, c[0x4][URZ] ;  /* 0x01000000ff0677ac */ /* 0x000e2a0008000a00 */
[----:B------:R-:W3:Y:S01]  /*0060*/  LDC.64 R2, c[0x0][0x388] ;  /* 0x0000e200ff027b82 */ /* 0x000ee20000000a00 */
[----:B-1----:R-:W-:-:S04]  /*0070*/  IMAD.WIDE.U32 R8, R12, 0x4, R8 ;  /* 0x000000040c087825 */ /* 0x002fc800078e0008 */
[----:B---3--:R-:W-:Y:S02]  /*0080*/  IMAD.WIDE.U32 R2, R12, 0x4, R2 ;  /* 0x000000040c027825 */ /* 0x008fe400078e0002 */
[----:B--2---:R-:W2:Y:S04]  /*0090*/  LDG.E R8, desc[UR4][R8.64] ;  /* 0x0000000408087981 */ /* 0x004ea8000c1e1900 */
[----:B------:R-:W3:Y:S01]  /*00a0*/  LDG.E R13, desc[UR4][R2.64] ;  /* 0x00000004020d7981 */ /* 0x000ee2000c1e1900 */
[----:B------:R-:W-:Y:S01]  /*00b0*/  MOV R0, 0x8 ;  /* 0x0000000800007802 */ /* 0x000fe20000000f00 */
[----:B------:R-:W1:Y:S03]  /*00c0*/  LDCU UR4, c[0x0][0x2f8] ;  /* 0x00005f00ff0477ac */ /* 0x000e660008000800 */
[----:B------:R4:W2:Y:S01]  /*00d0*/  LDC.64 R10, c[0x4][R0] ;  /* 0x01000000000a7b82 */ /* 0x0008a20000000a00 */
[----:B------:R-:W5:Y:S01]  /*00e0*/  LDCU UR5, c[0x0][0x2fc] ;  /* 0x00005f80ff0577ac */ /* 0x000f620008000800 */
[----:B0-----:R-:W-:Y:S01]  /*00f0*/  IMAD.U32 R4, RZ, RZ, UR6 ;  /* 0x00000006ff047e24 */ /* 0x001fe2000f8e00ff */
[----:B------:R-:W-:-:S02]  /*0100*/  MOV R5, UR7 ;  /* 0x0000000700057c02 */ /* 0x000fc40008000f00 */
[----:B-1----:R-:W-:-:S04]  /*0110*/  IADD3 R6, P0, PT, R1, UR4, RZ ;  /* 0x0000000401067c10 */ /* 0x002fc8000ff1e0ff */
[----:B-----5:R-:W-:Y:S01]  /*0120*/  IADD3.X R7, PT, PT, RZ, UR5, RZ, P0, !PT ;  /* 0x00000005ff077c10 */ /* 0x020fe200087fe4ff */
[----:B--2---:R4:W-:Y:S04]  /*0130*/  STL [R1+0x8], R8 ;  /* 0x0000080801007387 */ /* 0x0049e80000100800 */
[----:B---3--:R4:W-:Y:S04]  /*0140*/  STL.64 [R1], R12 ;  /* 0x0000000c01007387 */ /* 0x0089e80000100a00 */
[----:B------:R-:W-:-:S07]  /*0150*/  LEPC R20, `(.L_x_1) ;  /* 0x000000001014794e */ /* 0x000fce0000000000 */
[----:B----4-:R-:W-:Y:S05]  /*0160*/  CALL.ABS.NOINC R10 ;  /* 0x000000000a007343 */ /* 0x010fea0003c00000 */
.L_x_1:
[----:B------:R-:W-:Y:S05]  /*0170*/  WARPSYNC.ALL ;  /* 0x0000000000007948 */ /* 0x000fea0003800000 */
[----:B------:R-:W-:Y:S06]  /*0180*/  BAR.SYNC.DEFER_BLOCKING 0x0 ;  /* 0x0000000000007b1d */ /* 0x000fec0000010000 */
[----:B------:R-:W-:Y:S05]  /*0190*/  EXIT ;  /* 0x000000000000794d */ /* 0x000fea0003800000 */
.L_x_2:
        /* <DEDUP_REMOVED lines=14> */
.L_x_5:


//--------------------- .text._Z5setupPi          --------------------------
	.section	.text._Z5setupPi,"ax",@progbits
	.align	128
        .global         _Z5setupPi
        .type           _Z5setupPi,@function
        .size           _Z5setupPi,(.L_x_6 - _Z5setupPi)
        .other          _Z5setupPi,@"STO_CUDA_ENTRY STV_DEFAULT"
_Z5setupPi:
.text._Z5setupPi:
[----:B------:R-:W-:Y:S01]  /*0000*/  LDC R1, c[0x0][0x37c] ;  /* 0x0000df00ff017b82 */ /* 0x000fe20000000800 */
[----:B------:R-:W0:Y:S07]  /*0010*/  S2R R7, SR_CTAID.X ;  /* 0x0000000000077919 */ /* 0x000e2e0000002500 */
[----:B------:R-:W1:Y:S01]  /*0020*/  LDC.64 R2, c[0x0][0x380] ;  /* 0x0000e000ff027b82 */ /* 0x000e620000000a00 */
[----:B------:R-:W2:Y:S01]  /*0030*/  LDCU.64 UR4, c[0x0][0x358] ;  /* 0x00006b00ff0477ac */ /* 0x000ea20008000a00 */
[C---:B0-----:R-:W-:Y:S01]  /*0040*/  ISETP.NE.AND P0, PT, R7.reuse, 0x1, PT ;  /* 0x000000010700780c */ /* 0x041fe20003f05270 */
[----:B-1----:R-:W-:-:S05]  /*0050*/  IMAD.WIDE.U32 R2, R7, 0x4, R2 ;  /* 0x0000000407027825 */ /* 0x002fca00078e0002 */
[----:B--2---:R-:W-:Y:S07]  /*0060*/  STG.E desc[UR4][R2.64], RZ ;  /* 0x000000ff02007986 */ /* 0x004fee000c101904 */
[----:B------:R-:W0:Y:S01]  /*0070*/  @!P0 LDC.64 R4, c[0x0][0x380] ;  /* 0x0000e000ff048b82 */ /* 0x000e220000000a00 */
[----:B------:R-:W-:-:S05]  /*0080*/  @!P0 MOV R7, 0x1 ;  /* 0x0000000100078802 */ /* 0x000fca0000000f00 */
[----:B0-----:R-:W-:Y:S02]  /*0090*/  @!P0 STG.E desc[UR4][R4.64+0x4], R7 ;  /* 0x0000040704008986 */ /* 0x001fe4000c101904 */
[----:B------:R-:W-:Y:S06]  /*00a0*/  BAR.SYNC.DEFER_BLOCKING 0x0 ;  /* 0x0000000000007b1d */ /* 0x000fec0000010000 */
[----:B------:R-:W-:Y:S05]  /*00b0*/  EXIT ;  /* 0x000000000000794d */ /* 0x000fea0003800000 */
.L_x_3:
        /* <DEDUP_REMOVED lines=12> */
.L_x_6:


//--------------------- .nv.global.init           --------------------------
	.section	.nv.global.init,"aw",@progbits
.nv.global.init:
	.type		$str,@object
	.size		$str,(.L_0 - $str)
$str:
        /*0000*/ 	.byte	0x54, 0x68, 0x72, 0x65, 0x61, 0x64, 0x20, 0x25, 0x64, 0x20, 0x72, 0x65, 0x61, 0x64, 0x20, 0x25
        /*0010*/ 	.byte	0x64, 0x20, 0x77, 0x69, 0x74, 0x68, 0x20, 0x76, 0x61, 0x6c, 0x75, 0x65, 0x20, 0x25, 0x64, 0x20
        /*0020*/ 	.byte	0x0a, 0x00
.L_0:


//--------------------- .nv.shared.reserved.0     --------------------------
	.section	.nv.shared.reserved.0,"aw",@nobits
	.weak		__nv_reservedSMEM_offset_0_alias
	.size		__nv_reservedSMEM_offset_0_alias, 0, 64
	.other		__nv_reservedSMEM_offset_0_alias,@"STO_CUDA_RESERVED_SHARED STV_DEFAULT"
__nv_reservedSMEM_offset_0_alias:
	.zero		0
	.zero		64


//--------------------- .nv.constant0._Z6finishPiS_S_ --------------------------
	.section	.nv.constant0._Z6finishPiS_S_,"a",@progbits
	.sectionflags	@""
	.align	4
.nv.constant0._Z6finishPiS_S_:
	.zero		920


//--------------------- .nv.constant0._Z3minPiS_  --------------------------
	.section	.nv.constant0._Z3minPiS_,"a",@progbits
	.sectionflags	@""
	.align	4
.nv.constant0._Z3minPiS_:
	.zero		912


//--------------------- .nv.constant0._Z5setupPi  --------------------------
	.section	.nv.constant0._Z5setupPi,"a",@progbits
	.sectionflags	@""
	.align	4
.nv.constant0._Z5setupPi:
	.zero		904


//--------------------- SYMBOLS --------------------------

	.type		.nv.reservedSmem.offset0,@object
	.size		.nv.reservedSmem.offset0,0x4
	.type		vprintf,@function
